//
// Generated by NVIDIA NVVM Compiler
//
// Compiler Build ID: CL-36424714
// Cuda compilation tools, release 13.0, V13.0.88
// Based on NVVM 20.0.0
//

.version 9.0
.target sm_100
.address_size 64

	// .globl	_Z13encryptCaesarPcS_ii
.extern .func  (.param .b32 func_retval0) vprintf
(
	.param .b64 vprintf_param_0,
	.param .b64 vprintf_param_1
)
;
.global .align 1 .b8 $str[34] = {82, 117, 110, 110, 105, 110, 103, 32, 101, 110, 99, 114, 121, 112, 116, 105, 111, 110, 32, 111, 110, 32, 116, 104, 101, 32, 71, 80, 85, 46, 46, 46, 10};

.visible .entry _Z13encryptCaesarPcS_ii(
	.param .u64 .ptr .align 1 _Z13encryptCaesarPcS_ii_param_0,
	.param .u64 .ptr .align 1 _Z13encryptCaesarPcS_ii_param_1,
	.param .u32 _Z13encryptCaesarPcS_ii_param_2,
	.param .u32 _Z13encryptCaesarPcS_ii_param_3
)
{
	.reg .pred 	%p<5>;
	.reg .b16 	%rs<10>;
	.reg .b32 	%r<29>;
	.reg .b64 	%rd<15>;

	ld.param.u64 	%rd2, [_Z13encryptCaesarPcS_ii_param_0];
	ld.param.u64 	%rd3, [_Z13encryptCaesarPcS_ii_param_1];
	ld.param.u32 	%r2, [_Z13encryptCaesarPcS_ii_param_2];
	ld.param.u32 	%r3, [_Z13encryptCaesarPcS_ii_param_3];
	cvta.to.global.u64 	%rd1, %rd3;
	mov.u32 	%r4, %tid.x;
	mov.u32 	%r5, %ctaid.x;
	mov.u32 	%r6, %ntid.x;
	mad.lo.s32 	%r1, %r5, %r6, %r4;
	setp.ne.s32 	%p1, %r1, 0;
	@%p1 bra 	$L__BB0_2;
	mov.u64 	%rd4, $str;
	cvta.global.u64 	%rd5, %rd4;
	{ // callseq 0, 0
	.param .b64 param0;
	st.param.b64 	[param0], %rd5;
	.param .b64 param1;
	st.param.b64 	[param1], 0;
	.param .b32 retval0;
	call.uni (retval0), 
	vprintf, 
	(
	param0, 
	param1
	);
	ld.param.b32 	%r7, [retval0];
	} // callseq 0
$L__BB0_2:
	setp.ge.s32 	%p2, %r1, %r3;
	@%p2 bra 	$L__BB0_8;
	cvt.s64.s32 	%rd6, %r1;
	cvta.to.global.u64 	%rd7, %rd2;
	add.s64 	%rd8, %rd7, %rd6;
	ld.global.u8 	%rs1, [%rd8];
	add.s16 	%rs2, %rs1, -65;
	and.b16  	%rs3, %rs2, 255;
	setp.gt.u16 	%p3, %rs3, 25;
	@%p3 bra 	$L__BB0_5;
	cvt.u32.u16 	%r19, %rs1;
	and.b32  	%r20, %r19, 255;
	add.s32 	%r21, %r2, %r20;
	add.s32 	%r22, %r21, -65;
	mul.hi.s32 	%r23, %r22, 1321528399;
	shr.u32 	%r24, %r23, 31;
	shr.u32 	%r25, %r23, 3;
	add.s32 	%r26, %r25, %r24;
	mul.lo.s32 	%r27, %r26, 26;
	sub.s32 	%r28, %r22, %r27;
	cvt.u16.u32 	%rs8, %r28;
	add.s16 	%rs9, %rs8, 65;
	add.s64 	%rd14, %rd1, %rd6;
	st.global.u8 	[%rd14], %rs9;
	bra.uni 	$L__BB0_8;
$L__BB0_5:
	add.s16 	%rs4, %rs1, -97;
	and.b16  	%rs5, %rs4, 255;
	setp.gt.u16 	%p4, %rs5, 25;
	@%p4 bra 	$L__BB0_7;
	cvt.u32.u16 	%r9, %rs1;
	and.b32  	%r10, %r9, 255;
	add.s32 	%r11, %r2, %r10;
	add.s32 	%r12, %r11, -97;
	mul.hi.s32 	%r13, %r12, 1321528399;
	shr.u32 	%r14, %r13, 31;
	shr.u32 	%r15, %r13, 3;
	add.s32 	%r16, %r15, %r14;
	mul.lo.s32 	%r17, %r16, 26;
	sub.s32 	%r18, %r12, %r17;
	cvt.u16.u32 	%rs6, %r18;
	add.s16 	%rs7, %rs6, 97;
	add.s64 	%rd12, %rd1, %rd6;
	st.global.u8 	[%rd12], %rs7;
	bra.uni 	$L__BB0_8;
$L__BB0_7:
	add.s64 	%rd10, %rd1, %rd6;
	st.global.u8 	[%rd10], %rs1;
$L__BB0_8:
	ret;

}


// ===== COMPILED SASS (sm_100) =====

	.target	sm_100

	.elftype	@"ET_EXEC"


//--------------------- .note.nv.tkinfo           --------------------------
	.section	.note.nv.tkinfo,"",@"SHT_NOTE"
	.sectionflags	@"SHF_NOTE_NV_TKINFO"
	.tkinfo
        /*0018*/ 	.word	0x00000002
        /*0030*/ 	.string	""
        /*0030*/ 	.string	"ptxas"
        /*0030*/ 	.string	"Cuda compilation tools, release 13.0, V13.0.88"
        /*0030*/ 	.string	"Build cuda_13.0.r13.0/compiler.36424714_0"
        /*0030*/ 	.string	"-arch sm_100 -m 64 "



//--------------------- .note.nv.cuinfo           --------------------------
	.section	.note.nv.cuinfo,"",@"SHT_NOTE"
	.sectionflags	@"SHF_NOTE_NV_CUINFO"
        /*0018*/ 	.short	0x0002
        /*001a*/ 	.short	0x0064
        /*001c*/ 	.short	0x0082
	.zero		2


//--------------------- .nv.info                  --------------------------
	.section	.nv.info,"",@"SHT_CUDA_INFO"
	.align	4


	//----- nvinfo : EIATTR_REGCOUNT
	.align		4
        /*0000*/ 	.byte	0x04, 0x2f
        /*0002*/ 	.short	(.L_2 - .L_1)
	.align		4
.L_1:
        /*0004*/ 	.word	index@(_Z13encryptCaesarPcS_ii)
        /*0008*/ 	.word	0x00000018


	//----- nvinfo : EIATTR_FRAME_SIZE
	.align		4
.L_2:
        /*000c*/ 	.byte	0x04, 0x11
        /*000e*/ 	.short	(.L_4 - .L_3)
	.align		4
.L_3:
        /*0010*/ 	.word	index@(_Z13encryptCaesarPcS_ii)
        /*0014*/ 	.word	0x00000000


	//----- nvinfo : EIATTR_MIN_STACK_SIZE
	.align		4
.L_4:
        /*0018*/ 	.byte	0x04, 0x12
        /*001a*/ 	.short	(.L_6 - .L_5)
	.align		4
.L_5:
        /*001c*/ 	.word	index@(_Z13encryptCaesarPcS_ii)
        /*0020*/ 	.word	0x00000000
.L_6:


//--------------------- .nv.compat                --------------------------
	.section	.nv.compat,"",@"SHT_CUDA_COMPAT_INFO"
	.align	4
        /*0000*/ 	.byte	0x02, 0x09, 0x00, 0x00, 0x02, 0x02, 0x01, 0x00, 0x02, 0x05, 0x05, 0x00, 0x03, 0x07, 0x01, 0x01
        /*0010*/ 	.byte	0x02, 0x03, 0x00, 0x00, 0x02, 0x06, 0x01, 0x00, 0x04, 0x0b, 0x08, 0x00, 0x09, 0x00, 0x00, 0x00
        /*0020*/ 	.byte	0x00, 0x00, 0x00, 0x00


//--------------------- .nv.info._Z13encryptCaesarPcS_ii --------------------------
	.section	.nv.info._Z13encryptCaesarPcS_ii,"",@"SHT_CUDA_INFO"
	.sectionflags	@""
	.align	4


	//----- nvinfo : EIATTR_CUDA_API_VERSION
	.align		4
        /*0000*/ 	.byte	0x04, 0x37
        /*0002*/ 	.short	(.L_8 - .L_7)
.L_7:
        /*0004*/ 	.word	0x00000082


	//----- nvinfo : EIATTR_KPARAM_INFO
	.align		4
.L_8:
        /*0008*/ 	.byte	0x04, 0x17
        /*000a*/ 	.short	(.L_10 - .L_9)
.L_9:
        /*000c*/ 	.word	0x00000000
        /*0010*/ 	.short	0x0003
        /*0012*/ 	.short	0x0014
        /*0014*/ 	.byte	0x00, 0xf0, 0x11, 0x00


	//----- nvinfo : EIATTR_KPARAM_INFO
	.align		4
.L_10:
        /*0018*/ 	.byte	0x04, 0x17
        /*001a*/ 	.short	(.L_12 - .L_11)
.L_11:
        /*001c*/ 	.word	0x00000000
        /*0020*/ 	.short	0x0002
        /*0022*/ 	.short	0x0010
        /*0024*/ 	.byte	0x00, 0xf0, 0x11, 0x00


	//----- nvinfo : EIATTR_KPARAM_INFO
	.align		4
.L_12:
        /*0028*/ 	.byte	0x04, 0x17
        /*002a*/ 	.short	(.L_14 - .L_13)
.L_13:
        /*002c*/ 	.word	0x00000000
        /*0030*/ 	.short	0x0001
        /*0032*/ 	.short	0x0008
        /*0034*/ 	.byte	0x00, 0xf5, 0x21, 0x00


	//----- nvinfo : EIATTR_KPARAM_INFO
	.align		4
.L_14:
        /*0038*/ 	.byte	0x04, 0x17
        /*003a*/ 	.short	(.L_16 - .L_15)
.L_15:
        /*003c*/ 	.word	0x00000000
        /*0040*/ 	.short	0x0000
        /*0042*/ 	.short	0x0000
        /*0044*/ 	.byte	0x00, 0xf5, 0x21, 0x00


	//----- nvinfo : EIATTR_SPARSE_MMA_MASK
	.align		4
.L_16:
        /*0048*/ 	.byte	0x03, 0x50
        /*004a*/ 	.short	0x0000


	//----- nvinfo : EIATTR_MAXREG_COUNT
	.align		4
        /*004c*/ 	.byte	0x03, 0x1b
        /*004e*/ 	.short	0x00ff


	//----- nvinfo : EIATTR_EXTERNS
	.align		4
        /*0050*/ 	.byte	0x04, 0x0f
        /*0052*/ 	.short	(.L_18 - .L_17)


	//   ....[0]....
	.align		4
.L_17:
        /*0054*/ 	.word	index@(vprintf)


	//----- nvinfo : EIATTR_MERCURY_ISA_VERSION
	.align		4
.L_18:
        /*0058*/ 	.byte	0x03, 0x5f
        /*005a*/ 	.short	0x0101


	//----- nvinfo : EIATTR_VRC_CTA_INIT_COUNT
	.align		4
        /*005c*/ 	.byte	0x02, 0x4a
	.zero		1
	.zero		1


	//----- nvinfo : EIATTR_SYSCALL_OFFSETS
	.align		4
        /*0060*/ 	.byte	0x04, 0x46
        /*0062*/ 	.short	(.L_20 - .L_19)


	//   ....[0]....
.L_19:
        /*0064*/ 	.word	0x000000f0


	//----- nvinfo : EIATTR_EXIT_INSTR_OFFSETS
	.align		4
.L_20:
        /*0068*/ 	.byte	0x04, 0x1c
        /*006a*/ 	.short	(.L_22 - .L_21)


	//   ....[0]....
.L_21:
        /*006c*/ 	.word	0x00000130


	//   ....[1]....
        /*0070*/ 	.word	0x000002d0


	//   ....[2]....
        /*0074*/ 	.word	0x000003f0


	//   ....[3]....
        /*0078*/ 	.word	0x00000460


	//----- nvinfo : EIATTR_CRS_STACK_SIZE
	.align		4
.L_22:
        /*007c*/ 	.byte	0x04, 0x1e
        /*007e*/ 	.short	(.L_24 - .L_23)
.L_23:
        /*0080*/ 	.word	0x00000000


	//----- nvinfo : EIATTR_CBANK_PARAM_SIZE
	.align		4
.L_24:
        /*0084*/ 	.byte	0x03, 0x19
        /*0086*/ 	.short	0x0018


	//----- nvinfo : EIATTR_PARAM_CBANK
	.align		4
        /*0088*/ 	.byte	0x04, 0x0a
        /*008a*/ 	.short	(.L_26 - .L_25)
	.align		4
.L_25:
        /*008c*/ 	.word	index@(.nv.constant0._Z13encryptCaesarPcS_ii)
        /*0090*/ 	.short	0x0380
        /*0092*/ 	.short	0x0018


	//----- nvinfo : EIATTR_SW_WAR
	.align		4
.L_26:
        /*0094*/ 	.byte	0x04, 0x36
        /*0096*/ 	.short	(.L_28 - .L_27)
.L_27:
        /*0098*/ 	.word	0x00000008
.L_28:


//--------------------- .nv.callgraph             --------------------------
	.section	.nv.callgraph,"",@"SHT_CUDA_CALLGRAPH"
	.align	4
	.sectionentsize	8
	.align		4
        /*0000*/ 	.word	0x00000000
	.align		4
        /*0004*/ 	.word	0xffffffff
	.align		4
        /*0008*/ 	.word	index@(_Z13encryptCaesarPcS_ii)
	.align		4
        /*000c*/ 	.word	index@(vprintf)
	.align		4
        /*0010*/ 	.word	0x00000000
	.align		4
        /*0014*/ 	.word	0xfffffffe
	.align		4
        /*0018*/ 	.word	0x00000000
	.align		4
        /*001c*/ 	.word	0xfffffffd
	.align		4
        /*0020*/ 	.word	0x00000000
	.align		4
        /*0024*/ 	.word	0xfffffffc


//--------------------- .nv.constant4             --------------------------
	.section	.nv.constant4,"a",@progbits
	.align	8
	.align		8
.nv.constant4:
        /*0000*/ 	.dword	vprintf
	.align		8
        /*0008*/ 	.dword	$str


//--------------------- .text._Z13encryptCaesarPcS_ii --------------------------
	.section	.text._Z13encryptCaesarPcS_ii,"ax",@progbits
	.align	128
        .global         _Z13encryptCaesarPcS_ii
        .type           _Z13encryptCaesarPcS_ii,@function
        .size           _Z13encryptCaesarPcS_ii,(.L_x_5 - _Z13encryptCaesarPcS_ii)
        .other          _Z13encryptCaesarPcS_ii,@"STO_CUDA_ENTRY STV_DEFAULT"
_Z13encryptCaesarPcS_ii:
.text._Z13encryptCaesarPcS_ii:
[----:B------:R-:W0:Y:S01]  /*0000*/  LDC R1, c[0x0][0x37c] ;  /* 0x0000df00ff017b82 */ /* 0x000e220000000800 */
[----:B------:R-:W1:Y:S07]  /*0010*/  S2R R16, SR_TID.X ;  /* 0x0000000000107919 */ /* 0x000e6e0000002100 */
[----:B------:R-:W1:Y:S01]  /*0020*/  S2UR UR4, SR_CTAID.X ;  /* 0x00000000000479c3 */ /* 0x000e620000002500 */
[----:B------:R-:W-:Y:S07]  /*0030*/  BSSY.RECONVERGENT B6, `(.L_x_0) ;  /* 0x000000d000067945 */ /* 0x000fee0003800200 */
[----:B------:R-:W1:Y:S02]  /*0040*/  LDC R3, c[0x0][0x360] ;  /* 0x0000d800ff037b82 */ /* 0x000e640000000800 */
[----:B-1----:R-:W-:-:S05]  /*0050*/  IMAD R16, R3, UR4, R16 ;  /* 0x0000000403107c24 */ /* 0x002fca000f8e0210 */
[----:B------:R-:W-:-:S13]  /*0060*/  ISETP.NE.AND P0, PT, R16, RZ, PT ;  /* 0x000000ff1000720c */ /* 0x000fda0003f05270 */
[----:B0-----:R-:W-:Y:S05]  /*0070*/  @P0 BRA `(.L_x_1) ;  /* 0x0000000000200947 */ /* 0x001fea0003800000 */
[----:B------:R-:W-:Y:S01]  /*0080*/  MOV R0, 0x0 ;  /* 0x0000000000007802 */ /* 0x000fe20000000f00 */
[----:B------:R-:W0:Y:S01]  /*0090*/  LDCU.64 UR4, c[0x4][0x8] ;  /* 0x01000100ff0477ac */ /* 0x000e220008000a00 */
[----:B------:R-:W-:Y:S02]  /*00a0*/  CS2R R6, SRZ ;  /* 0x0000000000067805 */ /* 0x000fe4000001ff00 */
[----:B------:R1:W2:Y:S01]  /*00b0*/  LDC.64 R2, c[0x4][R0] ;  /* 0x0100000000027b82 */ /* 0x0002a20000000a00 */
[----:B0-----:R-:W-:Y:S02]  /*00c0*/  IMAD.U32 R4, RZ, RZ, UR4 ;  /* 0x00000004ff047e24 */ /* 0x001fe4000f8e00ff */
[----:B-1----:R-:W-:-:S07]  /*00d0*/  IMAD.U32 R5, RZ, RZ, UR5 ;  /* 0x00000005ff057e24 */ /* 0x002fce000f8e00ff */
[----:B------:R-:W-:-:S07]  /*00e0*/  LEPC R20, `(.L_x_1) ;  /* 0x000000001014794e */ /* 0x000fce0000000000 */
[----:B--2---:R-:W-:Y:S05]  /*00f0*/  CALL.ABS.NOINC R2 ;  /* 0x0000000002007343 */ /* 0x004fea0003c00000 */
.L_x_1:
[----:B------:R-:W-:Y:S05]  /*0100*/  BSYNC.RECONVERGENT B6 ;  /* 0x0000000000067941 */ /* 0x000fea0003800200 */
.L_x_0:
[----:B------:R-:W0:Y:S02]  /*0110*/  LDCU UR4, c[0x0][0x394] ;  /* 0x00007280ff0477ac */ /* 0x000e240008000800 */
[----:B0-----:R-:W-:-:S13]  /*0120*/  ISETP.GE.AND P0, PT, R16, UR4, PT ;  /* 0x0000000410007c0c */ /* 0x001fda000bf06270 */
[----:B------:R-:W-:Y:S05]  /*0130*/  @P0 EXIT ;  /* 0x000000000000094d */ /* 0x000fea0003800000 */
[----:B------:R-:W0:Y:S01]  /*0140*/  LDC.64 R6, c[0x0][0x358] ;  /* 0x0000d600ff067b82 */ /* 0x000e220000000a00 */
[----:B------:R-:W1:Y:S01]  /*0150*/  LDCU.64 UR4, c[0x0][0x380] ;  /* 0x00007000ff0477ac */ /* 0x000e620008000a00 */
[----:B------:R-:W-:Y:S02]  /*0160*/  SHF.R.S32.HI R4, RZ, 0x1f, R16 ;  /* 0x0000001fff047819 */ /* 0x000fe40000011410 */
[----:B-1----:R-:W-:-:S04]  /*0170*/  IADD3 R2, P0, PT, R16, UR4, RZ ;  /* 0x0000000410027c10 */ /* 0x002fc8000ff1e0ff */
[----:B------:R-:W-:Y:S02]  /*0180*/  IADD3.X R3, PT, PT, R4, UR5, RZ, P0, !PT ;  /* 0x0000000504037c10 */ /* 0x000fe400087fe4ff */
[----:B0-----:R-:W-:Y:S02]  /*0190*/  R2UR UR6, R6 ;  /* 0x00000000060672ca */ /* 0x001fe400000e0000 */
[----:B------:R-:W-:-:S13]  /*01a0*/  R2UR UR7, R7 ;  /* 0x00000000070772ca */ /* 0x000fda00000e0000 */
[----:B------:R-:W2:Y:S02]  /*01b0*/  LDG.E.U8 R3, desc[UR6][R2.64] ;  /* 0x0000000602037981 */ /* 0x000ea4000c1e1100 */
[----:B--2---:R-:W-:-:S05]  /*01c0*/  VIADD R0, R3, 0xffffffbf ;  /* 0xffffffbf03007836 */ /* 0x004fca0000000000 */
[----:B------:R-:W-:-:S04]  /*01d0*/  LOP3.LUT R0, R0, 0xff, RZ, 0xc0, !PT ;  /* 0x000000ff00007812 */ /* 0x000fc800078ec0ff */
[----:B------:R-:W-:-:S13]  /*01e0*/  ISETP.GT.U32.AND P0, PT, R0, 0x19, PT ;  /* 0x000000190000780c */ /* 0x000fda0003f04070 */
[----:B------:R-:W-:Y:S05]  /*01f0*/  @P0 BRA `(.L_x_2) ;  /* 0x0000000000380947 */ /* 0x000fea0003800000 */
[----:B------:R-:W0:Y:S01]  /*0200*/  LDC R0, c[0x0][0x390] ;  /* 0x0000e400ff007b82 */ /* 0x000e220000000800 */
[----:B------:R-:W1:Y:S01]  /*0210*/  LDCU.64 UR4, c[0x0][0x388] ;  /* 0x00007100ff0477ac */ /* 0x000e620008000a00 */
[----:B------:R-:W-:Y:S02]  /*0220*/  R2UR UR6, R6 ;  /* 0x00000000060672ca */ /* 0x000fe400000e0000 */
[----:B------:R-:W-:Y:S02]  /*0230*/  R2UR UR7, R7 ;  /* 0x00000000070772ca */ /* 0x000fe400000e0000 */
[----:B-1----:R-:W-:-:S04]  /*0240*/  IADD3 R16, P0, PT, R16, UR4, RZ ;  /* 0x0000000410107c10 */ /* 0x002fc8000ff1e0ff */
[----:B------:R-:W-:Y:S02]  /*0250*/  IADD3.X R17, PT, PT, R4, UR5, RZ, P0, !PT ;  /* 0x0000000504117c10 */ /* 0x000fe400087fe4ff */
[----:B0-----:R-:W-:-:S05]  /*0260*/  IADD3 R3, PT, PT, R3, -0x41, R0 ;  /* 0xffffffbf03037810 */ /* 0x001fca0007ffe000 */
[----:B------:R-:W-:-:S05]  /*0270*/  IMAD.HI R0, R3, 0x4ec4ec4f, RZ ;  /* 0x4ec4ec4f03007827 */ /* 0x000fca00078e02ff */
[----:B------:R-:W-:-:S04]  /*0280*/  SHF.R.U32.HI R5, RZ, 0x1f, R0 ;  /* 0x0000001fff057819 */ /* 0x000fc80000011600 */
[----:B------:R-:W-:-:S05]  /*0290*/  LEA.HI R0, R0, R5, RZ, 0x1d ;  /* 0x0000000500007211 */ /* 0x000fca00078fe8ff */
[----:B------:R-:W-:-:S04]  /*02a0*/  IMAD R0, R0, -0x1a, R3 ;  /* 0xffffffe600007824 */ /* 0x000fc800078e0203 */
[----:B------:R-:W-:-:S05]  /*02b0*/  VIADD R3, R0, 0x41 ;  /* 0x0000004100037836 */ /* 0x000fca0000000000 */
[----:B------:R-:W-:Y:S01]  /*02c0*/  STG.E.U8 desc[UR6][R16.64], R3 ;  /* 0x0000000310007986 */ /* 0x000fe2000c101106 */
[----:B------:R-:W-:Y:S05]  /*02d0*/  EXIT ;  /* 0x000000000000794d */ /* 0x000fea0003800000 */
.L_x_2:
[----:B------:R-:W-:-:S05]  /*02e0*/  VIADD R0, R3, 0xffffff9f ;  /* 0xffffff9f03007836 */ /* 0x000fca0000000000 */
        /* <DEDUP_REMOVED lines=17> */
.L_x_3:
[----:B------:R-:W0:Y:S01]  /*0400*/  LDCU.64 UR4, c[0x0][0x388] ;  /* 0x00007100ff0477ac */ /* 0x000e220008000a00 */
[----:B------:R-:W-:Y:S02]  /*0410*/  R2UR UR6, R6 ;  /* 0x00000000060672ca */ /* 0x000fe400000e0000 */
[----:B------:R-:W-:Y:S02]  /*0420*/  R2UR UR7, R7 ;  /* 0x00000000070772ca */ /* 0x000fe400000e0000 */
[----:B0-----:R-:W-:-:S04]  /*0430*/  IADD3 R16, P0, PT, R16, UR4, RZ ;  /* 0x0000000410107c10 */ /* 0x001fc8000ff1e0ff */
[----:B------:R-:W-:-:S07]  /*0440*/  IADD3.X R17, PT, PT, R4, UR5, RZ, P0, !PT ;  /* 0x0000000504117c10 */ /* 0x000fce00087fe4ff */
[----:B------:R-:W-:Y:S01]  /*0450*/  STG.E.U8 desc[UR6][R16.64], R3 ;  /* 0x0000000310007986 */ /* 0x000fe2000c101106 */
[----:B------:R-:W-:Y:S05]  /*0460*/  EXIT ;  /* 0x000000000000794d */ /* 0x000fea0003800000 */
.L_x_4:
[----:B------:R-:W-:-:S00]  /*0470*/  BRA `(.L_x_4) ;  /* 0xfffffffc00fc7947 */ /* 0x000fc0000383ffff */
[----:B------:R-:W-:-:S00]  /*0480*/  NOP ;  /* 0x0000000000007918 */ /* 0x000fc00000000000 */
[----:B------:R-:W-:-:S00]  /*0490*/  NOP ;  /* 0x0000000000007918 */ /* 0x000fc00000000000 */
[----:B------:R-:W-:-:S00]  /*04a0*/  NOP ;  /* 0x0000000000007918 */ /* 0x000fc00000000000 */
[----:B------:R-:W-:-:S00]  /*04b0*/  NOP ;  /* 0x0000000000007918 */ /* 0x000fc00000000000 */
[----:B------:R-:W-:-:S00]  /*04c0*/  NOP ;  /* 0x0000000000007918 */ /* 0x000fc00000000000 */
[----:B------:R-:W-:-:S00]  /*04d0*/  NOP ;  /* 0x0000000000007918 */ /* 0x000fc00000000000 */
[----:B------:R-:W-:-:S00]  /*04e0*/  NOP ;  /* 0x0000000000007918 */ /* 0x000fc00000000000 */
[----:B------:R-:W-:-:S00]  /*04f0*/  NOP ;  /* 0x0000000000007918 */ /* 0x000fc00000000000 */
.L_x_5:


//--------------------- .nv.global.init           --------------------------
	.section	.nv.global.init,"aw",@progbits
.nv.global.init:
	.type		$str,@object
	.size		$str,(.L_0 - $str)
$str:
        /*0000*/ 	.byte	0x52, 0x75, 0x6e, 0x6e, 0x69, 0x6e, 0x67, 0x20, 0x65, 0x6e, 0x63, 0x72, 0x79, 0x70, 0x74, 0x69
        /*0010*/ 	.byte	0x6f, 0x6e, 0x20, 0x6f, 0x6e, 0x20, 0x74, 0x68, 0x65, 0x20, 0x47, 0x50, 0x55, 0x2e, 0x2e, 0x2e
        /*0020*/ 	.byte	0x0a, 0x00
.L_0:


//--------------------- .nv.shared.reserved.0     --------------------------
	.section	.nv.shared.reserved.0,"aw",@nobits
	.weak		__nv_reservedSMEM_offset_0_alias
	.size		__nv_reservedSMEM_offset_0_alias, 0, 64
	.other		__nv_reservedSMEM_offset_0_alias,@"STO_CUDA_RESERVED_SHARED STV_DEFAULT"
__nv_reservedSMEM_offset_0_alias:
	.zero		0
	.zero		64


//--------------------- .nv.constant0._Z13encryptCaesarPcS_ii --------------------------
	.section	.nv.constant0._Z13encryptCaesarPcS_ii,"a",@progbits
	.sectionflags	@""
	.align	4
.nv.constant0._Z13encryptCaesarPcS_ii:
	.zero		920


//--------------------- SYMBOLS --------------------------

	.type		.nv.reservedSmem.offset0,@object
	.size		.nv.reservedSmem.offset0,0x4
	.type		vprintf,@function
